//
// Generated by NVIDIA NVVM Compiler
//
// Compiler Build ID: CL-36424714
// Cuda compilation tools, release 13.0, V13.0.88
// Based on NVVM 20.0.0
//

.version 9.0
.target sm_100
.address_size 64

	// .globl	_Z7isPrimePbPyd

.visible .entry _Z7isPrimePbPyd(
	.param .u64 .ptr .align 1 _Z7isPrimePbPyd_param_0,
	.param .u64 .ptr .align 1 _Z7isPrimePbPyd_param_1,
	.param .f64 _Z7isPrimePbPyd_param_2
)
{
	.reg .pred 	%p<5>;
	.reg .b16 	%rs<3>;
	.reg .b32 	%r<10>;
	.reg .b64 	%rd<12>;
	.reg .b64 	%fd<3>;

	ld.param.u64 	%rd8, [_Z7isPrimePbPyd_param_0];
	ld.param.u64 	%rd7, [_Z7isPrimePbPyd_param_1];
	ld.param.f64 	%fd1, [_Z7isPrimePbPyd_param_2];
	cvta.to.global.u64 	%rd1, %rd8;
	ld.global.u8 	%rs1, [%rd1];
	setp.eq.s16 	%p1, %rs1, 0;
	@%p1 bra 	$L__BB0_7;
	mov.u32 	%r2, %tid.x;
	mov.u32 	%r3, %ctaid.x;
	mov.u32 	%r4, %ntid.x;
	mad.lo.s32 	%r5, %r3, %r4, %r2;
	shl.b32 	%r6, %r5, 1;
	add.s32 	%r1, %r6, 3;
	cvt.rn.f64.u32 	%fd2, %r1;
	setp.ltu.f64 	%p2, %fd1, %fd2;
	@%p2 bra 	$L__BB0_7;
	cvt.u64.u32 	%rd2, %r1;
	cvta.to.global.u64 	%rd9, %rd7;
	ld.global.u64 	%rd3, [%rd9];
	and.b64  	%rd10, %rd3, -4294967296;
	setp.ne.s64 	%p3, %rd10, 0;
	@%p3 bra 	$L__BB0_4;
	cvt.u32.u64 	%r7, %rd2;
	cvt.u32.u64 	%r8, %rd3;
	rem.u32 	%r9, %r8, %r7;
	cvt.u64.u32 	%rd11, %r9;
	bra.uni 	$L__BB0_5;
$L__BB0_4:
	rem.u64 	%rd11, %rd3, %rd2;
$L__BB0_5:
	setp.ne.s64 	%p4, %rd11, 0;
	@%p4 bra 	$L__BB0_7;
	mov.b16 	%rs2, 0;
	st.global.u8 	[%rd1], %rs2;
$L__BB0_7:
	ret;

}


// ===== COMPILED SASS (sm_100) =====

	.target	sm_100

	.elftype	@"ET_EXEC"


//--------------------- .note.nv.tkinfo           --------------------------
	.section	.note.nv.tkinfo,"",@"SHT_NOTE"
	.sectionflags	@"SHF_NOTE_NV_TKINFO"
	.tkinfo
        /*0018*/ 	.word	0x00000002
        /*0030*/ 	.string	""
        /*0030*/ 	.string	"ptxas"
        /*0030*/ 	.string	"Cuda compilation tools, release 13.0, V13.0.88"
        /*0030*/ 	.string	"Build cuda_13.0.r13.0/compiler.36424714_0"
        /*0030*/ 	.string	"-arch sm_100 -m 64 "



//--------------------- .note.nv.cuinfo           --------------------------
	.section	.note.nv.cuinfo,"",@"SHT_NOTE"
	.sectionflags	@"SHF_NOTE_NV_CUINFO"
        /*0018*/ 	.short	0x0002
        /*001a*/ 	.short	0x0064
        /*001c*/ 	.short	0x0082
	.zero		2


//--------------------- .nv.info                  --------------------------
	.section	.nv.info,"",@"SHT_CUDA_INFO"
	.align	4


	//----- nvinfo : EIATTR_REGCOUNT
	.align		4
        /*0000*/ 	.byte	0x04, 0x2f
        /*0002*/ 	.short	(.L_1 - .L_0)
	.align		4
.L_0:
        /*0004*/ 	.word	index@(_Z7isPrimePbPyd)
        /*0008*/ 	.word	0x00000012


	//----- nvinfo : EIATTR_FRAME_SIZE
	.align		4
.L_1:
        /*000c*/ 	.byte	0x04, 0x11
        /*000e*/ 	.short	(.L_3 - .L_2)
	.align		4
.L_2:
        /*0010*/ 	.word	index@($__internal_0_$__cuda_sm20_rem_u64)
        /*0014*/ 	.word	0x00000000


	//----- nvinfo : EIATTR_FRAME_SIZE
	.align		4
.L_3:
        /*0018*/ 	.byte	0x04, 0x11
        /*001a*/ 	.short	(.L_5 - .L_4)
	.align		4
.L_4:
        /*001c*/ 	.word	index@(_Z7isPrimePbPyd)
        /*0020*/ 	.word	0x00000000


	//----- nvinfo : EIATTR_MIN_STACK_SIZE
	.align		4
.L_5:
        /*0024*/ 	.byte	0x04, 0x12
        /*0026*/ 	.short	(.L_7 - .L_6)
	.align		4
.L_6:
        /*0028*/ 	.word	index@(_Z7isPrimePbPyd)
        /*002c*/ 	.word	0x00000000
.L_7:


//--------------------- .nv.compat                --------------------------
	.section	.nv.compat,"",@"SHT_CUDA_COMPAT_INFO"
	.align	4
        /*0000*/ 	.byte	0x02, 0x09, 0x00, 0x00, 0x02, 0x02, 0x01, 0x00, 0x02, 0x05, 0x05, 0x00, 0x03, 0x07, 0x01, 0x01
        /*0010*/ 	.byte	0x02, 0x03, 0x00, 0x00, 0x02, 0x06, 0x01, 0x00, 0x04, 0x0b, 0x08, 0x00, 0x01, 0x00, 0x00, 0x00
        /*0020*/ 	.byte	0x00, 0x00, 0x00, 0x00


//--------------------- .nv.info._Z7isPrimePbPyd  --------------------------
	.section	.nv.info._Z7isPrimePbPyd,"",@"SHT_CUDA_INFO"
	.sectionflags	@""
	.align	4


	//----- nvinfo : EIATTR_CUDA_API_VERSION
	.align		4
        /*0000*/ 	.byte	0x04, 0x37
        /*0002*/ 	.short	(.L_9 - .L_8)
.L_8:
        /*0004*/ 	.word	0x00000082


	//----- nvinfo : EIATTR_KPARAM_INFO
	.align		4
.L_9:
        /*0008*/ 	.byte	0x04, 0x17
        /*000a*/ 	.short	(.L_11 - .L_10)
.L_10:
        /*000c*/ 	.word	0x00000000
        /*0010*/ 	.short	0x0002
        /*0012*/ 	.short	0x0010
        /*0014*/ 	.byte	0x00, 0xf0, 0x21, 0x00


	//----- nvinfo : EIATTR_KPARAM_INFO
	.align		4
.L_11:
        /*0018*/ 	.byte	0x04, 0x17
        /*001a*/ 	.short	(.L_13 - .L_12)
.L_12:
        /*001c*/ 	.word	0x00000000
        /*0020*/ 	.short	0x0001
        /*0022*/ 	.short	0x0008
        /*0024*/ 	.byte	0x00, 0xf5, 0x21, 0x00


	//----- nvinfo : EIATTR_KPARAM_INFO
	.align		4
.L_13:
        /*0028*/ 	.byte	0x04, 0x17
        /*002a*/ 	.short	(.L_15 - .L_14)
.L_14:
        /*002c*/ 	.word	0x00000000
        /*0030*/ 	.short	0x0000
        /*0032*/ 	.short	0x0000
        /*0034*/ 	.byte	0x00, 0xf5, 0x21, 0x00


	//----- nvinfo : EIATTR_SPARSE_MMA_MASK
	.align		4
.L_15:
        /*0038*/ 	.byte	0x03, 0x50
        /*003a*/ 	.short	0x0000


	//----- nvinfo : EIATTR_MAXREG_COUNT
	.align		4
        /*003c*/ 	.byte	0x03, 0x1b
        /*003e*/ 	.short	0x00ff


	//----- nvinfo : EIATTR_MERCURY_ISA_VERSION
	.align		4
        /*0040*/ 	.byte	0x03, 0x5f
        /*0042*/ 	.short	0x0101


	//----- nvinfo : EIATTR_VRC_CTA_INIT_COUNT
	.align		4
        /*0044*/ 	.byte	0x02, 0x4a
	.zero		1
	.zero		1


	//----- nvinfo : EIATTR_EXIT_INSTR_OFFSETS
	.align		4
        /*0048*/ 	.byte	0x04, 0x1c
        /*004a*/ 	.short	(.L_17 - .L_16)


	//   ....[0]....
.L_16:
        /*004c*/ 	.word	0x00000050


	//   ....[1]....
        /*0050*/ 	.word	0x000000e0


	//   ....[2]....
        /*0054*/ 	.word	0x000002b0


	//   ....[3]....
        /*0058*/ 	.word	0x000002e0


	//----- nvinfo : EIATTR_CRS_STACK_SIZE
	.align		4
.L_17:
        /*005c*/ 	.byte	0x04, 0x1e
        /*005e*/ 	.short	(.L_19 - .L_18)
.L_18:
        /*0060*/ 	.word	0x00000000


	//----- nvinfo : EIATTR_CBANK_PARAM_SIZE
	.align		4
.L_19:
        /*0064*/ 	.byte	0x03, 0x19
        /*0066*/ 	.short	0x0018


	//----- nvinfo : EIATTR_PARAM_CBANK
	.align		4
        /*0068*/ 	.byte	0x04, 0x0a
        /*006a*/ 	.short	(.L_21 - .L_20)
	.align		4
.L_20:
        /*006c*/ 	.word	index@(.nv.constant0._Z7isPrimePbPyd)
        /*0070*/ 	.short	0x0380
        /*0072*/ 	.short	0x0018


	//----- nvinfo : EIATTR_SW_WAR
	.align		4
.L_21:
        /*0074*/ 	.byte	0x04, 0x36
        /*0076*/ 	.short	(.L_23 - .L_22)
.L_22:
        /*0078*/ 	.word	0x00000008
.L_23:


//--------------------- .nv.callgraph             --------------------------
	.section	.nv.callgraph,"",@"SHT_CUDA_CALLGRAPH"
	.align	4
	.sectionentsize	8
	.align		4
        /*0000*/ 	.word	0x00000000
	.align		4
        /*0004*/ 	.word	0xffffffff
	.align		4
        /*0008*/ 	.word	0x00000000
	.align		4
        /*000c*/ 	.word	0xfffffffe
	.align		4
        /*0010*/ 	.word	0x00000000
	.align		4
        /*0014*/ 	.word	0xfffffffd
	.align		4
        /*0018*/ 	.word	0x00000000
	.align		4
        /*001c*/ 	.word	0xfffffffc


//--------------------- .text._Z7isPrimePbPyd     --------------------------
	.section	.text._Z7isPrimePbPyd,"ax",@progbits
	.align	128
        .global         _Z7isPrimePbPyd
        .type           _Z7isPrimePbPyd,@function
        .size           _Z7isPrimePbPyd,(.L_x_3 - _Z7isPrimePbPyd)
        .other          _Z7isPrimePbPyd,@"STO_CUDA_ENTRY STV_DEFAULT"
_Z7isPrimePbPyd:
.text._Z7isPrimePbPyd:
[----:B------:R-:W-:Y:S08]  /*0000*/  LDC R1, c[0x0][0x37c] ;  /* 0x0000df00ff017b82 */ /* 0x000ff00000000800 */
[----:B------:R-:W0:Y:S01]  /*0010*/  LDC.64 R2, c[0x0][0x380] ;  /* 0x0000e000ff027b82 */ /* 0x000e220000000a00 */
[----:B------:R-:W0:Y:S02]  /*0020*/  LDCU.64 UR4, c[0x0][0x358] ;  /* 0x00006b00ff0477ac */ /* 0x000e240008000a00 */
[----:B0-----:R-:W2:Y:S02]  /*0030*/  LDG.E.U8 R2, desc[UR4][R2.64] ;  /* 0x0000000402027981 */ /* 0x001ea4000c1e1100 */
[----:B--2---:R-:W-:-:S13]  /*0040*/  ISETP.NE.AND P0, PT, R2, RZ, PT ;  /* 0x000000ff0200720c */ /* 0x004fda0003f05270 */
[----:B------:R-:W-:Y:S05]  /*0050*/  @!P0 EXIT ;  /* 0x000000000000894d */ /* 0x000fea0003800000 */
[----:B------:R-:W0:Y:S01]  /*0060*/  S2R R0, SR_TID.X ;  /* 0x0000000000007919 */ /* 0x000e220000002100 */
[----:B------:R-:W0:Y:S08]  /*0070*/  S2UR UR6, SR_CTAID.X ;  /* 0x00000000000679c3 */ /* 0x000e300000002500 */
[----:B------:R-:W0:Y:S02]  /*0080*/  LDC R3, c[0x0][0x360] ;  /* 0x0000d800ff037b82 */ /* 0x000e240000000800 */
[----:B0-----:R-:W-:Y:S01]  /*0090*/  IMAD R0, R3, UR6, R0 ;  /* 0x0000000603007c24 */ /* 0x001fe2000f8e0200 */
[----:B------:R-:W0:Y:S04]  /*00a0*/  LDCU.64 UR6, c[0x0][0x390] ;  /* 0x00007200ff0677ac */ /* 0x000e280008000a00 */
[----:B------:R-:W-:-:S04]  /*00b0*/  LEA R0, R0, 0x3, 0x1 ;  /* 0x0000000300007811 */ /* 0x000fc800078e08ff */
[----:B------:R-:W0:Y:S02]  /*00c0*/  I2F.F64.U32 R2, R0 ;  /* 0x0000000000027312 */ /* 0x000e240000201800 */
[----:B0-----:R-:W-:-:S14]  /*00d0*/  DSETP.GTU.AND P0, PT, R2, UR6, PT ;  /* 0x0000000602007e2a */ /* 0x001fdc000bf0c000 */
[----:B------:R-:W-:Y:S05]  /*00e0*/  @P0 EXIT ;  /* 0x000000000000094d */ /* 0x000fea0003800000 */
[----:B------:R-:W0:Y:S02]  /*00f0*/  LDC.64 R2, c[0x0][0x388] ;  /* 0x0000e200ff027b82 */ /* 0x000e240000000a00 */
[----:B0-----:R-:W2:Y:S02]  /*0100*/  LDG.E.64 R2, desc[UR4][R2.64] ;  /* 0x0000000402027981 */ /* 0x001ea4000c1e1b00 */
[----:B--2---:R-:W-:-:S13]  /*0110*/  ISETP.NE.U32.AND P0, PT, R3, RZ, PT ;  /* 0x000000ff0300720c */ /* 0x004fda0003f05070 */
[----:B------:R-:W-:Y:S05]  /*0120*/  @P0 BRA `(.L_x_0) ;  /* 0x0000000000500947 */ /* 0x000fea0003800000 */
[----:B------:R-:W0:Y:S01]  /*0130*/  I2F.U32.RP R3, R0 ;  /* 0x0000000000037306 */ /* 0x000e220000209000 */
[----:B------:R-:W-:Y:S01]  /*0140*/  IMAD.MOV R7, RZ, RZ, -R0 ;  /* 0x000000ffff077224 */ /* 0x000fe200078e0a00 */
[----:B------:R-:W-:-:S06]  /*0150*/  ISETP.NE.U32.AND P1, PT, R0, RZ, PT ;  /* 0x000000ff0000720c */ /* 0x000fcc0003f25070 */
[----:B0-----:R-:W0:Y:S02]  /*0160*/  MUFU.RCP R3, R3 ;  /* 0x0000000300037308 */ /* 0x001e240000001000 */
[----:B0-----:R-:W-:-:S06]  /*0170*/  VIADD R4, R3, 0xffffffe ;  /* 0x0ffffffe03047836 */ /* 0x001fcc0000000000 */
[----:B------:R0:W1:Y:S02]  /*0180*/  F2I.FTZ.U32.TRUNC.NTZ R5, R4 ;  /* 0x0000000400057305 */ /* 0x000064000021f000 */
[----:B0-----:R-:W-:Y:S02]  /*0190*/  IMAD.MOV.U32 R4, RZ, RZ, RZ ;  /* 0x000000ffff047224 */ /* 0x001fe400078e00ff */
[----:B-1----:R-:W-:-:S04]  /*01a0*/  IMAD R7, R7, R5, RZ ;  /* 0x0000000507077224 */ /* 0x002fc800078e02ff */
[----:B------:R-:W-:-:S06]  /*01b0*/  IMAD.HI.U32 R5, R5, R7, R4 ;  /* 0x0000000705057227 */ /* 0x000fcc00078e0004 */
[----:B------:R-:W-:-:S05]  /*01c0*/  IMAD.HI.U32 R5, R5, R2, RZ ;  /* 0x0000000205057227 */ /* 0x000fca00078e00ff */
[----:B------:R-:W-:-:S05]  /*01d0*/  IADD3 R5, PT, PT, -R5, RZ, RZ ;  /* 0x000000ff05057210 */ /* 0x000fca0007ffe1ff */
[----:B------:R-:W-:-:S05]  /*01e0*/  IMAD R5, R0, R5, R2 ;  /* 0x0000000500057224 */ /* 0x000fca00078e0202 */
[----:B------:R-:W-:-:S13]  /*01f0*/  ISETP.GE.U32.AND P0, PT, R5, R0, PT ;  /* 0x000000000500720c */ /* 0x000fda0003f06070 */
[----:B------:R-:W-:-:S05]  /*0200*/  @P0 IMAD.IADD R5, R5, 0x1, -R0 ;  /* 0x0000000105050824 */ /* 0x000fca00078e0a00 */
[----:B------:R-:W-:-:S13]  /*0210*/  ISETP.GE.U32.AND P0, PT, R5, R0, PT ;  /* 0x000000000500720c */ /* 0x000fda0003f06070 */
[----:B------:R-:W-:Y:S01]  /*0220*/  @P0 IMAD.IADD R5, R5, 0x1, -R0 ;  /* 0x0000000105050824 */ /* 0x000fe200078e0a00 */
[----:B------:R-:W-:-:S04]  /*0230*/  @!P1 LOP3.LUT R5, RZ, R0, RZ, 0x33, !PT ;  /* 0x00000000ff059212 */ /* 0x000fc800078e33ff */
[----:B------:R-:W-:-:S04]  /*0240*/  ISETP.NE.U32.AND P0, PT, R5, RZ, PT ;  /* 0x000000ff0500720c */ /* 0x000fc80003f05070 */
[----:B------:R-:W-:Y:S01]  /*0250*/  ISETP.NE.AND.EX P0, PT, RZ, RZ, PT, P0 ;  /* 0x000000ffff00720c */ /* 0x000fe20003f05300 */
[----:B------:R-:W-:-:S12]  /*0260*/  BRA `(.L_x_1) ;  /* 0x0000000000107947 */ /* 0x000fd80003800000 */
.L_x_0:
[----:B------:R-:W-:-:S07]  /*0270*/  MOV R4, 0x290 ;  /* 0x0000029000047802 */ /* 0x000fce0000000f00 */
[----:B------:R-:W-:Y:S05]  /*0280*/  CALL.REL.NOINC `($__internal_0_$__cuda_sm20_rem_u64) ;  /* 0x0000000000187944 */ /* 0x000fea0003c00000 */
[----:B------:R-:W-:-:S04]  /*0290*/  ISETP.NE.U32.AND P0, PT, R0, RZ, PT ;  /* 0x000000ff0000720c */ /* 0x000fc80003f05070 */
[----:B------:R-:W-:-:S13]  /*02a0*/  ISETP.NE.AND.EX P0, PT, R2, RZ, PT, P0 ;  /* 0x000000ff0200720c */ /* 0x000fda0003f05300 */
.L_x_1:
[----:B------:R-:W-:Y:S05]  /*02b0*/  @P0 EXIT ;  /* 0x000000000000094d */ /* 0x000fea0003800000 */
[----:B------:R-:W0:Y:S02]  /*02c0*/  LDC.64 R2, c[0x0][0x380] ;  /* 0x0000e000ff027b82 */ /* 0x000e240000000a00 */
[----:B0-----:R-:W-:Y:S01]  /*02d0*/  STG.E.U8 desc[UR4][R2.64], RZ ;  /* 0x000000ff02007986 */ /* 0x001fe2000c101104 */
[----:B------:R-:W-:Y:S05]  /*02e0*/  EXIT ;  /* 0x000000000000794d */ /* 0x000fea0003800000 */
        .weak           $__internal_0_$__cuda_sm20_rem_u64
        .type           $__internal_0_$__cuda_sm20_rem_u64,@function
        .size           $__internal_0_$__cuda_sm20_rem_u64,(.L_x_3 - $__internal_0_$__cuda_sm20_rem_u64)
$__internal_0_$__cuda_sm20_rem_u64:
[----:B------:R-:W-:Y:S01]  /*02f0*/  MOV R10, R0 ;  /* 0x00000000000a7202 */ /* 0x000fe20000000f00 */
[----:B------:R-:W-:-:S04]  /*0300*/  IMAD.MOV.U32 R11, RZ, RZ, RZ ;  /* 0x000000ffff0b7224 */ /* 0x000fc800078e00ff */
[----:B------:R-:W0:Y:S08]  /*0310*/  I2F.U64.RP R5, R10 ;  /* 0x0000000a00057312 */ /* 0x000e300000309000 */
[----:B0-----:R-:W0:Y:S02]  /*0320*/  MUFU.RCP R5, R5 ;  /* 0x0000000500057308 */ /* 0x001e240000001000 */
[----:B0-----:R-:W-:-:S06]  /*0330*/  VIADD R6, R5, 0x1ffffffe ;  /* 0x1ffffffe05067836 */ /* 0x001fcc0000000000 */
[----:B------:R-:W0:Y:S02]  /*0340*/  F2I.U64.TRUNC R6, R6 ;  /* 0x0000000600067311 */ /* 0x000e24000020d800 */
[----:B0-----:R-:W-:-:S04]  /*0350*/  IMAD.WIDE.U32 R8, R6, R0, RZ ;  /* 0x0000000006087225 */ /* 0x001fc800078e00ff */
[----:B------:R-:W-:Y:S01]  /*0360*/  IMAD R9, R7, R0, R9 ;  /* 0x0000000007097224 */ /* 0x000fe200078e0209 */
[----:B------:R-:W-:-:S04]  /*0370*/  IADD3 R13, P0, PT, RZ, -R8, RZ ;  /* 0x80000008ff0d7210 */ /* 0x000fc80007f1e0ff */
[----:B------:R-:W-:Y:S01]  /*0380*/  IADD3.X R15, PT, PT, RZ, ~R9, RZ, P0, !PT ;  /* 0x80000009ff0f7210 */ /* 0x000fe200007fe4ff */
[----:B------:R-:W-:-:S04]  /*0390*/  IMAD.HI.U32 R8, R6, R13, RZ ;  /* 0x0000000d06087227 */ /* 0x000fc800078e00ff */
[----:B------:R-:W-:Y:S02]  /*03a0*/  IMAD.MOV.U32 R9, RZ, RZ, R6 ;  /* 0x000000ffff097224 */ /* 0x000fe400078e0006 */
[-C--:B------:R-:W-:Y:S02]  /*03b0*/  IMAD R11, R7, R15.reuse, RZ ;  /* 0x0000000f070b7224 */ /* 0x080fe400078e02ff */
[----:B------:R-:W-:-:S04]  /*03c0*/  IMAD.WIDE.U32 R8, P0, R6, R15, R8 ;  /* 0x0000000f06087225 */ /* 0x000fc80007800008 */
[----:B------:R-:W-:-:S04]  /*03d0*/  IMAD.HI.U32 R5, R7, R15, RZ ;  /* 0x0000000f07057227 */ /* 0x000fc800078e00ff */
[----:B------:R-:W-:-:S04]  /*03e0*/  IMAD.HI.U32 R8, P1, R7, R13, R8 ;  /* 0x0000000d07087227 */ /* 0x000fc80007820008 */
[----:B------:R-:W-:Y:S01]  /*03f0*/  IMAD.X R5, R5, 0x1, R7, P0 ;  /* 0x0000000105057824 */ /* 0x000fe200000e0607 */
[----:B------:R-:W-:-:S04]  /*0400*/  IADD3 R9, P2, PT, R11, R8, RZ ;  /* 0x000000080b097210 */ /* 0x000fc80007f5e0ff */
[----:B------:R-:W-:Y:S01]  /*0410*/  IADD3.X R5, PT, PT, RZ, RZ, R5, P2, P1 ;  /* 0x000000ffff057210 */ /* 0x000fe200017e2405 */
[----:B------:R-:W-:-:S03]  /*0420*/  IMAD.WIDE.U32 R6, R9, R0, RZ ;  /* 0x0000000009067225 */ /* 0x000fc600078e00ff */
[----:B------:R-:W-:Y:S01]  /*0430*/  IADD3 R11, P0, PT, RZ, -R6, RZ ;  /* 0x80000006ff0b7210 */ /* 0x000fe20007f1e0ff */
[----:B------:R-:W-:Y:S02]  /*0440*/  IMAD R6, R5, R0, R7 ;  /* 0x0000000005067224 */ /* 0x000fe400078e0207 */
[----:B------:R-:W-:Y:S02]  /*0450*/  IMAD.MOV.U32 R7, RZ, RZ, RZ ;  /* 0x000000ffff077224 */ /* 0x000fe400078e00ff */
[----:B------:R-:W-:Y:S01]  /*0460*/  IMAD.HI.U32 R8, R9, R11, RZ ;  /* 0x0000000b09087227 */ /* 0x000fe200078e00ff */
[----:B------:R-:W-:-:S05]  /*0470*/  IADD3.X R6, PT, PT, RZ, ~R6, RZ, P0, !PT ;  /* 0x80000006ff067210 */ /* 0x000fca00007fe4ff */
[----:B------:R-:W-:-:S04]  /*0480*/  IMAD.WIDE.U32 R8, P0, R9, R6, R8 ;  /* 0x0000000609087225 */ /* 0x000fc80007800008 */
[C---:B------:R-:W-:Y:S02]  /*0490*/  IMAD R10, R5.reuse, R6, RZ ;  /* 0x00000006050a7224 */ /* 0x040fe400078e02ff */
[----:B------:R-:W-:-:S04]  /*04a0*/  IMAD.HI.U32 R9, P1, R5, R11, R8 ;  /* 0x0000000b05097227 */ /* 0x000fc80007820008 */
[----:B------:R-:W-:Y:S01]  /*04b0*/  IMAD.HI.U32 R6, R5, R6, RZ ;  /* 0x0000000605067227 */ /* 0x000fe200078e00ff */
[----:B------:R-:W-:-:S03]  /*04c0*/  IADD3 R9, P2, PT, R10, R9, RZ ;  /* 0x000000090a097210 */ /* 0x000fc60007f5e0ff */
[----:B------:R-:W-:Y:S02]  /*04d0*/  IMAD.X R5, R6, 0x1, R5, P0 ;  /* 0x0000000106057824 */ /* 0x000fe400000e0605 */
[----:B------:R-:W-:-:S03]  /*04e0*/  IMAD.HI.U32 R6, R9, R2, RZ ;  /* 0x0000000209067227 */ /* 0x000fc600078e00ff */
[----:B------:R-:W-:Y:S01]  /*04f0*/  IADD3.X R5, PT, PT, RZ, RZ, R5, P2, P1 ;  /* 0x000000ffff057210 */ /* 0x000fe200017e2405 */
[----:B------:R-:W-:-:S04]  /*0500*/  IMAD.WIDE.U32 R6, R9, R3, R6 ;  /* 0x0000000309067225 */ /* 0x000fc800078e0006 */
[C---:B------:R-:W-:Y:S02]  /*0510*/  IMAD R8, R5.reuse, R3, RZ ;  /* 0x0000000305087224 */ /* 0x040fe400078e02ff */
[----:B------:R-:W-:-:S04]  /*0520*/  IMAD.HI.U32 R7, P0, R5, R2, R6 ;  /* 0x0000000205077227 */ /* 0x000fc80007800006 */
[----:B------:R-:W-:Y:S01]  /*0530*/  IMAD.HI.U32 R5, R5, R3, RZ ;  /* 0x0000000305057227 */ /* 0x000fe200078e00ff */
[----:B------:R-:W-:-:S04]  /*0540*/  IADD3 R7, P1, PT, R8, R7, RZ ;  /* 0x0000000708077210 */ /* 0x000fc80007f3e0ff */
[----:B------:R-:W-:Y:S01]  /*0550*/  IADD3.X R5, PT, PT, R5, RZ, RZ, P0, !PT ;  /* 0x000000ff05057210 */ /* 0x000fe200007fe4ff */
[----:B------:R-:W-:-:S04]  /*0560*/  IMAD.WIDE.U32 R6, R7, R0, RZ ;  /* 0x0000000007067225 */ /* 0x000fc800078e00ff */
[----:B------:R-:W-:-:S04]  /*0570*/  IMAD.X R5, RZ, RZ, R5, P1 ;  /* 0x000000ffff057224 */ /* 0x000fc800008e0605 */
[----:B------:R-:W-:Y:S01]  /*0580*/  IMAD R8, R5, R0, R7 ;  /* 0x0000000005087224 */ /* 0x000fe200078e0207 */
[----:B------:R-:W-:-:S04]  /*0590*/  IADD3 R7, P0, PT, -R6, R2, RZ ;  /* 0x0000000206077210 */ /* 0x000fc80007f1e1ff */
[----:B------:R-:W-:Y:S01]  /*05a0*/  IADD3 R5, P1, PT, -R0, R7, RZ ;  /* 0x0000000700057210 */ /* 0x000fe20007f3e1ff */
[----:B------:R-:W-:Y:S01]  /*05b0*/  IMAD.X R3, R3, 0x1, ~R8, P0 ;  /* 0x0000000103037824 */ /* 0x000fe200000e0e08 */
[----:B------:R-:W-:-:S04]  /*05c0*/  ISETP.GE.U32.AND P0, PT, R7, R0, PT ;  /* 0x000000000700720c */ /* 0x000fc80003f06070 */
[C---:B------:R-:W-:Y:S02]  /*05d0*/  ISETP.GE.U32.AND.EX P0, PT, R3.reuse, RZ, PT, P0 ;  /* 0x000000ff0300720c */ /* 0x040fe40003f06100 */
[----:B------:R-:W-:Y:S02]  /*05e0*/  IADD3.X R6, PT, PT, R3, -0x1, RZ, P1, !PT ;  /* 0xffffffff03067810 */ /* 0x000fe40000ffe4ff */
[----:B------:R-:W-:Y:S02]  /*05f0*/  SEL R5, R5, R7, P0 ;  /* 0x0000000705057207 */ /* 0x000fe40000000000 */
[----:B------:R-:W-:Y:S02]  /*0600*/  SEL R6, R6, R3, P0 ;  /* 0x0000000306067207 */ /* 0x000fe40000000000 */
[----:B------:R-:W-:Y:S02]  /*0610*/  ISETP.GE.U32.AND P0, PT, R5, R0, PT ;  /* 0x000000000500720c */ /* 0x000fe40003f06070 */
[----:B------:R-:W-:-:S02]  /*0620*/  IADD3 R2, P2, PT, -R0, R5, RZ ;  /* 0x0000000500027210 */ /* 0x000fc40007f5e1ff */
[----:B------:R-:W-:Y:S02]  /*0630*/  ISETP.GE.U32.AND.EX P0, PT, R6, RZ, PT, P0 ;  /* 0x000000ff0600720c */ /* 0x000fe40003f06100 */
[----:B------:R-:W-:Y:S02]  /*0640*/  ISETP.NE.U32.AND P1, PT, R0, RZ, PT ;  /* 0x000000ff0000720c */ /* 0x000fe40003f25070 */
[----:B------:R-:W-:Y:S01]  /*0650*/  SEL R0, R2, R5, P0 ;  /* 0x0000000502007207 */ /* 0x000fe20000000000 */
[----:B------:R-:W-:Y:S01]  /*0660*/  HFMA2 R5, -RZ, RZ, 0, 0 ;  /* 0x00000000ff057431 */ /* 0x000fe200000001ff */
[----:B------:R-:W-:Y:S02]  /*0670*/  IADD3.X R3, PT, PT, R6, -0x1, RZ, P2, !PT ;  /* 0xffffffff06037810 */ /* 0x000fe400017fe4ff */
[----:B------:R-:W-:Y:S02]  /*0680*/  ISETP.NE.AND.EX P1, PT, RZ, RZ, PT, P1 ;  /* 0x000000ffff00720c */ /* 0x000fe40003f25310 */
[----:B------:R-:W-:-:S02]  /*0690*/  SEL R2, R3, R6, P0 ;  /* 0x0000000603027207 */ /* 0x000fc40000000000 */
[----:B------:R-:W-:Y:S02]  /*06a0*/  SEL R0, R0, 0xffffffff, P1 ;  /* 0xffffffff00007807 */ /* 0x000fe40000800000 */
[----:B------:R-:W-:Y:S01]  /*06b0*/  SEL R2, R2, 0xffffffff, P1 ;  /* 0xffffffff02027807 */ /* 0x000fe20000800000 */
[----:B------:R-:W-:Y:S06]  /*06c0*/  RET.REL.NODEC R4 `(_Z7isPrimePbPyd) ;  /* 0xfffffff8044c7950 */ /* 0x000fec0003c3ffff */
.L_x_2:
[----:B------:R-:W-:-:S00]  /*06d0*/  BRA `(.L_x_2) ;  /* 0xfffffffc00fc7947 */ /* 0x000fc0000383ffff */
[----:B------:R-:W-:-:S00]  /*06e0*/  NOP ;  /* 0x0000000000007918 */ /* 0x000fc00000000000 */
        /* <DEDUP_REMOVED lines=9> */
.L_x_3:


//--------------------- .nv.shared.reserved.0     --------------------------
	.section	.nv.shared.reserved.0,"aw",@nobits
	.weak		__nv_reservedSMEM_offset_0_alias
	.size		__nv_reservedSMEM_offset_0_alias, 0, 64
	.other		__nv_reservedSMEM_offset_0_alias,@"STO_CUDA_RESERVED_SHARED STV_DEFAULT"
__nv_reservedSMEM_offset_0_alias:
	.zero		0
	.zero		64


//--------------------- .nv.constant0._Z7isPrimePbPyd --------------------------
	.section	.nv.constant0._Z7isPrimePbPyd,"a",@progbits
	.sectionflags	@""
	.align	4
.nv.constant0._Z7isPrimePbPyd:
	.zero		920


//--------------------- SYMBOLS --------------------------

	.type		.nv.reservedSmem.offset0,@object
	.size		.nv.reservedSmem.offset0,0x4
